	.headerflags	@"EF_CUDA_TEXMODE_UNIFIED EF_CUDA_64BIT_ADDRESS EF_CUDA_SM86 EF_CUDA_VIRTUAL_SM(EF_CUDA_SM86)"
	.elftype	@"ET_EXEC"


//--------------------- .nv.info                  --------------------------
	.section	.nv.info,"",@"SHT_CUDA_INFO"
	.align	4


	//----- nvinfo : EIATTR_REGCOUNT
	.align		4
        /*0000*/ 	.byte	0x04, 0x2f
        /*0002*/ 	.short	(.L_1 - .L_0)
	.align		4
.L_0:
        /*0004*/ 	.word	index@(triton_mm)
        /*0008*/ 	.word	0x00000028


	//----- nvinfo : EIATTR_MIN_STACK_SIZE
	.align		4
.L_1:
        /*000c*/ 	.byte	0x04, 0x12
        /*000e*/ 	.short	(.L_3 - .L_2)
	.align		4
.L_2:
        /*0010*/ 	.word	index@(triton_mm)
        /*0014*/ 	.word	0x00000000


	//----- nvinfo : EIATTR_FRAME_SIZE
	.align		4
.L_3:
        /*0018*/ 	.byte	0x04, 0x11
        /*001a*/ 	.short	(.L_5 - .L_4)
	.align		4
.L_4:
        /*001c*/ 	.word	index@(triton_mm)
        /*0020*/ 	.word	0x00000000


	//----- nvinfo : EIATTR_MIN_STACK_SIZE
	.align		4
.L_5:
        /*0024*/ 	.byte	0x04, 0x12
        /*0026*/ 	.short	(.L_7 - .L_6)
	.align		4
.L_6:
        /*0028*/ 	.word	index@(triton_mm)
        /*002c*/ 	.word	0x00000000
.L_7:


//--------------------- .nv.info.triton_mm        --------------------------
	.section	.nv.info.triton_mm,"",@"SHT_CUDA_INFO"
	.sectionflags	@""
	.align	4


	//----- nvinfo : EIATTR_CUDA_API_VERSION
	.align		4
        /*0000*/ 	.byte	0x04, 0x37
        /*0002*/ 	.short	(.L_9 - .L_8)
.L_8:
        /*0004*/ 	.word	0x0000007c


	//----- nvinfo : EIATTR_SW2861232_WAR
	.align		4
.L_9:
        /*0008*/ 	.byte	0x01, 0x35
	.zero		2


	//----- nvinfo : EIATTR_PARAM_CBANK
	.align		4
        /*000c*/ 	.byte	0x04, 0x0a
        /*000e*/ 	.short	(.L_11 - .L_10)
	.align		4
.L_10:
        /*0010*/ 	.word	index@(.nv.constant0.triton_mm)
        /*0014*/ 	.short	0x0160
        /*0016*/ 	.short	0x0020


	//----- nvinfo : EIATTR_CBANK_PARAM_SIZE
	.align		4
.L_11:
        /*0018*/ 	.byte	0x03, 0x19
        /*001a*/ 	.short	0x0020


	//----- nvinfo : EIATTR_KPARAM_INFO
	.align		4
        /*001c*/ 	.byte	0x04, 0x17
        /*001e*/ 	.short	(.L_13 - .L_12)
.L_12:
        /*0020*/ 	.word	0x00000000
        /*0024*/ 	.short	0x0003
        /*0026*/ 	.short	0x0018
        /*0028*/ 	.byte	0x00, 0xf4, 0x21, 0x00


	//----- nvinfo : EIATTR_KPARAM_INFO
	.align		4
.L_13:
        /*002c*/ 	.byte	0x04, 0x17
        /*002e*/ 	.short	(.L_15 - .L_14)
.L_14:
        /*0030*/ 	.word	0x00000000
        /*0034*/ 	.short	0x0002
        /*0036*/ 	.short	0x0010
        /*0038*/ 	.byte	0x00, 0xf4, 0x21, 0x00


	//----- nvinfo : EIATTR_KPARAM_INFO
	.align		4
.L_15:
        /*003c*/ 	.byte	0x04, 0x17
        /*003e*/ 	.short	(.L_17 - .L_16)
.L_16:
        /*0040*/ 	.word	0x00000000
        /*0044*/ 	.short	0x0001
        /*0046*/ 	.short	0x0008
        /*0048*/ 	.byte	0x00, 0xf4, 0x21, 0x00


	//----- nvinfo : EIATTR_KPARAM_INFO
	.align		4
.L_17:
        /*004c*/ 	.byte	0x04, 0x17
        /*004e*/ 	.short	(.L_19 - .L_18)
.L_18:
        /*0050*/ 	.word	0x00000000
        /*0054*/ 	.short	0x0000
        /*0056*/ 	.short	0x0000
        /*0058*/ 	.byte	0x00, 0xf4, 0x21, 0x00


	//----- nvinfo : EIATTR_MAXREG_COUNT
	.align		4
.L_19:
        /*005c*/ 	.byte	0x03, 0x1b
        /*005e*/ 	.short	0x00ff


	//----- nvinfo : EIATTR_EXIT_INSTR_OFFSETS
	.align		4
        /*0060*/ 	.byte	0x04, 0x1c
        /*0062*/ 	.short	(.L_21 - .L_20)


	//   ....[0]....
.L_20:
        /*0064*/ 	.word	0x000064a0


	//   ....[1]....
        /*0068*/ 	.word	0x000064f0


	//----- nvinfo : EIATTR_REQNTID
	.align		4
.L_21:
        /*006c*/ 	.byte	0x04, 0x10
        /*006e*/ 	.short	(.L_23 - .L_22)
.L_22:
        /*0070*/ 	.word	0x00000100
        /*0074*/ 	.word	0x00000001
        /*0078*/ 	.word	0x00000001
.L_23:


//--------------------- .nv.callgraph             --------------------------
	.section	.nv.callgraph,"",@"SHT_CUDA_CALLGRAPH"
	.align	4
	.sectionentsize	8
	.align		4
        /*0000*/ 	.word	0x00000000
	.align		4
        /*0004*/ 	.word	0xffffffff
	.align		4
        /*0008*/ 	.word	0x00000000
	.align		4
        /*000c*/ 	.word	0xfffffffe
	.align		4
        /*0010*/ 	.word	0x00000000
	.align		4
        /*0014*/ 	.word	0xfffffffd
	.align		4
        /*0018*/ 	.word	0x00000000
	.align		4
        /*001c*/ 	.word	0xfffffffc


//--------------------- .nv.rel.action            --------------------------
	.section	.nv.rel.action,"",@"SHT_CUDA_RELOCINFO"
	.align	8
	.sectionentsize	8
        /*0000*/ 	.byte	0x73, 0x00, 0x00, 0x00, 0x00, 0x00, 0x00, 0x00, 0x00, 0x00, 0x00, 0x11, 0x25, 0x00, 0x05, 0x36


//--------------------- .nv.constant0.triton_mm   --------------------------
	.section	.nv.constant0.triton_mm,"a",@progbits
	.sectionflags	@""
	.align	4
.nv.constant0.triton_mm:
	.zero		384


//--------------------- .text.triton_mm           --------------------------
	.section	.text.triton_mm,"ax",@progbits
	.sectionflags	@"SHF_BARRIERS=1"
	.sectioninfo	@"SHI_REGISTERS=40"
	.align	128
        .global         triton_mm
        .type           triton_mm,@function
        .size           triton_mm,(.L_x_1 - triton_mm)
        .other          triton_mm,@"STO_CUDA_ENTRY STV_DEFAULT"
triton_mm:
.text.triton_mm:
[----:B------:R-:W-:Y:S02]  /*0000*/  IMAD.MOV.U32 R1, RZ, RZ, c[0x0][0x28] ;  /* 0x00000a00ff017624 */ /* 0x000fe400078e00ff */
[----:B------:R-:W1:Y:S01]  /*0010*/  S2R R7, SR_CTAID.X ;  /* 0x0000000000077919 */ /* 0x000e620000002500 */
[----:B------:R-:W-:Y:S01]  /*0020*/  IMAD.MOV.U32 R5, RZ, RZ, -0x8 ;  /* 0xfffffff8ff057424 */ /* 0x000fe200078e00ff */
[----:B------:R-:W-:Y:S01]  /*0030*/  ULDC.64 UR4, c[0x0][0x118] ;  /* 0x0000460000047ab9 */ /* 0x000fe20000000a00 */
[----:B-1----:R-:W-:-:S05]  /*0040*/  IMAD.HI R0, R7, 0x2aaaaaab, RZ ;  /* 0x2aaaaaab07007827 */ /* 0x002fca00078e02ff */
[----:B------:R-:W-:-:S04]  /*0050*/  SHF.R.U32.HI R3, RZ, 0x1f, R0 ;  /* 0x0000001fff037819 */ /* 0x000fc80000011600 */
[----:B------:R-:W-:-:S05]  /*0060*/  LEA.HI.SX32 R0, R0, R3, 0x1a ;  /* 0x0000000300007211 */ /* 0x000fca00078fd2ff */
[C---:B------:R-:W-:Y:S02]  /*0070*/  IMAD R2, R0.reuse, R5, 0x81 ;  /* 0x0000008100027424 */ /* 0x040fe400078e0205 */
[----:B------:R-:W-:-:S03]  /*0080*/  IMAD R6, R0, -0x180, R7 ;  /* 0xfffffe8000067824 */ /* 0x000fc600078e0207 */
[----:B------:R-:W-:Y:S02]  /*0090*/  IMNMX R5, R2, 0x8, PT ;  /* 0x0000000802057817 */ /* 0x000fe40003800200 */
[----:B------:R-:W-:Y:S02]  /*00a0*/  IABS R12, R6 ;  /* 0x00000006000c7213 */ /* 0x000fe40000000000 */
[-C--:B------:R-:W-:Y:S02]  /*00b0*/  IABS R10, R5.reuse ;  /* 0x00000005000a7213 */ /* 0x080fe40000000000 */
[-C--:B------:R-:W-:Y:S02]  /*00c0*/  IABS R8, R5.reuse ;  /* 0x0000000500087213 */ /* 0x080fe40000000000 */
[----:B------:R-:W1:Y:S01]  /*00d0*/  I2F.RP R4, R10 ;  /* 0x0000000a00047306 */ /* 0x000e620000209400 */
[----:B------:R-:W-:-:S04]  /*00e0*/  LOP3.LUT R6, R6, R5, RZ, 0x3c, !PT ;  /* 0x0000000506067212 */ /* 0x000fc800078e3cff */
[----:B------:R-:W-:Y:S02]  /*00f0*/  ISETP.GE.AND P2, PT, R6, RZ, PT ;  /* 0x000000ff0600720c */ /* 0x000fe40003f46270 */
[----:B------:R-:W-:Y:S01]  /*0100*/  LOP3.LUT R6, RZ, R5, RZ, 0x33, !PT ;  /* 0x00000005ff067212 */ /* 0x000fe200078e33ff */
[----:B-1----:R-:W1:Y:S02]  /*0110*/  MUFU.RCP R4, R4 ;  /* 0x0000000400047308 */ /* 0x002e640000001000 */
[----:B-1----:R-:W-:Y:S02]  /*0120*/  IADD3 R2, R4, 0xffffffe, RZ ;  /* 0x0ffffffe04027810 */ /* 0x002fe40007ffe0ff */
[----:B------:R-:W-:-:S04]  /*0130*/  IABS R4, R7 ;  /* 0x0000000700047213 */ /* 0x000fc80000000000 */
[----:B------:R1:W2:Y:S02]  /*0140*/  F2I.FTZ.U32.TRUNC.NTZ R3, R2 ;  /* 0x0000000200037305 */ /* 0x0002a4000021f000 */
[----:B-1----:R-:W-:Y:S02]  /*0150*/  IMAD.MOV.U32 R2, RZ, RZ, RZ ;  /* 0x000000ffff027224 */ /* 0x002fe400078e00ff */
[----:B--2---:R-:W-:-:S04]  /*0160*/  IMAD.MOV R9, RZ, RZ, -R3 ;  /* 0x000000ffff097224 */ /* 0x004fc800078e0a03 */
[----:B------:R-:W-:-:S04]  /*0170*/  IMAD R9, R9, R10, RZ ;  /* 0x0000000a09097224 */ /* 0x000fc800078e02ff */
[----:B------:R-:W-:-:S04]  /*0180*/  IMAD.HI.U32 R3, R3, R9, R2 ;  /* 0x0000000903037227 */ /* 0x000fc800078e0002 */
[----:B------:R-:W-:Y:S02]  /*0190*/  IMAD.MOV R9, RZ, RZ, -R8 ;  /* 0x000000ffff097224 */ /* 0x000fe400078e0a08 */
[----:B------:R-:W-:-:S04]  /*01a0*/  IMAD.HI.U32 R2, R3, R4, RZ ;  /* 0x0000000403027227 */ /* 0x000fc800078e00ff */
[----:B------:R-:W-:-:S04]  /*01b0*/  IMAD.HI.U32 R8, R3, R12, RZ ;  /* 0x0000000c03087227 */ /* 0x000fc800078e00ff */
[-C--:B------:R-:W-:Y:S02]  /*01c0*/  IMAD R3, R2, R9.reuse, R4 ;  /* 0x0000000902037224 */ /* 0x080fe400078e0204 */
[----:B------:R-:W-:Y:S01]  /*01d0*/  IMAD R4, R8, R9, R12 ;  /* 0x0000000908047224 */ /* 0x000fe200078e020c */
[----:B------:R-:W1:Y:S02]  /*01e0*/  S2R R2, SR_TID.X ;  /* 0x0000000000027919 */ /* 0x000e640000002100 */
[C---:B------:R-:W-:Y:S02]  /*01f0*/  ISETP.GT.U32.AND P1, PT, R10.reuse, R3, PT ;  /* 0x000000030a00720c */ /* 0x040fe40003f24070 */
[----:B------:R-:W-:-:S11]  /*0200*/  ISETP.GT.U32.AND P0, PT, R10, R4, PT ;  /* 0x000000040a00720c */ /* 0x000fd60003f04070 */
[--C-:B------:R-:W-:Y:S01]  /*0210*/  @!P1 IMAD.IADD R3, R3, 0x1, -R10.reuse ;  /* 0x0000000103039824 */ /* 0x100fe200078e0a0a */
[----:B------:R-:W-:Y:S01]  /*0220*/  ISETP.GE.AND P1, PT, R7, RZ, PT ;  /* 0x000000ff0700720c */ /* 0x000fe20003f26270 */
[----:B------:R-:W-:Y:S01]  /*0230*/  @!P0 IMAD.IADD R4, R4, 0x1, -R10 ;  /* 0x0000000104048824 */ /* 0x000fe200078e0a0a */
[----:B------:R-:W-:Y:S02]  /*0240*/  @!P0 IADD3 R8, R8, 0x1, RZ ;  /* 0x0000000108088810 */ /* 0x000fe40007ffe0ff */
[----:B------:R-:W-:Y:S02]  /*0250*/  ISETP.GT.U32.AND P4, PT, R10, R3, PT ;  /* 0x000000030a00720c */ /* 0x000fe40003f84070 */
[----:B------:R-:W-:Y:S02]  /*0260*/  ISETP.GE.U32.AND P3, PT, R4, R10, PT ;  /* 0x0000000a0400720c */ /* 0x000fe40003f66070 */
[----:B------:R-:W-:Y:S02]  /*0270*/  ISETP.NE.AND P0, PT, R5, RZ, PT ;  /* 0x000000ff0500720c */ /* 0x000fe40003f05270 */
[----:B-1----:R-:W-:-:S02]  /*0280*/  LOP3.LUT R7, R2, 0x20, RZ, 0xc0, !PT ;  /* 0x0000002002077812 */ /* 0x002fc400078ec0ff */
[--C-:B------:R-:W-:Y:S02]  /*0290*/  SHF.R.U32.HI R9, RZ, 0x3, R2.reuse ;  /* 0x00000003ff097819 */ /* 0x100fe40000011602 */
[----:B------:R-:W-:Y:S02]  /*02a0*/  SHF.R.U32.HI R4, RZ, 0x2, R2 ;  /* 0x00000002ff047819 */ /* 0x000fe40000011602 */
[----:B------:R-:W-:Y:S01]  /*02b0*/  SHF.R.U32.HI R5, RZ, 0x2, R7 ;  /* 0x00000002ff057819 */ /* 0x000fe20000011607 */
[----:B------:R-:W-:Y:S01]  /*02c0*/  @!P4 IMAD.IADD R3, R3, 0x1, -R10 ;  /* 0x000000010303c824 */ /* 0x000fe200078e0a0a */
[----:B------:R-:W-:Y:S02]  /*02d0*/  LOP3.LUT R25, R2, 0x80, RZ, 0xc0, !PT ;  /* 0x0000008002197812 */ /* 0x000fe400078ec0ff */
[----:B------:R-:W-:Y:S01]  /*02e0*/  @P3 IADD3 R8, R8, 0x1, RZ ;  /* 0x0000000108083810 */ /* 0x000fe20007ffe0ff */
[----:B------:R-:W-:Y:S01]  /*02f0*/  @!P1 IMAD.MOV R3, RZ, RZ, -R3 ;  /* 0x000000ffff039224 */ /* 0x000fe200078e0a03 */
[----:B------:R-:W-:-:S03]  /*0300*/  LOP3.LUT R11, R5, 0x27, R4, 0xf8, !PT ;  /* 0x00000027050b7812 */ /* 0x000fc600078ef804 */
[----:B------:R-:W-:Y:S01]  /*0310*/  @!P2 IMAD.MOV R8, RZ, RZ, -R8 ;  /* 0x000000ffff08a224 */ /* 0x000fe200078e0a08 */
[C---:B------:R-:W-:Y:S02]  /*0320*/  SEL R3, R6.reuse, R3, !P0 ;  /* 0x0000000306037207 */ /* 0x040fe40004000000 */
[----:B------:R-:W-:Y:S02]  /*0330*/  LOP3.LUT R21, R11, 0x10, R4, 0xf8, !PT ;  /* 0x000000100b157812 */ /* 0x000fe400078ef804 */
[----:B------:R-:W-:Y:S01]  /*0340*/  SEL R6, R6, R8, !P0 ;  /* 0x0000000806067207 */ /* 0x000fe20004000000 */
[----:B------:R-:W-:Y:S01]  /*0350*/  IMAD R3, R0, 0x8, R3 ;  /* 0x0000000800037824 */ /* 0x000fe200078e0203 */
[----:B------:R-:W-:Y:S02]  /*0360*/  SGXT.U32 R8, R9, 0x4 ;  /* 0x000000040908781a */ /* 0x000fe40000000000 */
[----:B------:R-:W-:Y:S01]  /*0370*/  SHF.R.U32.HI R9, RZ, 0x3, R25 ;  /* 0x00000003ff097819 */ /* 0x000fe20000011619 */
[----:B------:R-:W-:-:S02]  /*0380*/  IMAD.SHL.U32 R6, R6, 0x40, RZ ;  /* 0x0000004006067824 */ /* 0x000fc400078e00ff */
[----:B------:R-:W-:Y:S01]  /*0390*/  IMAD.SHL.U32 R20, R3, 0x20, RZ ;  /* 0x0000002003147824 */ /* 0x000fe200078e00ff */
[----:B------:R-:W-:Y:S02]  /*03a0*/  LOP3.LUT R11, R8, R9, RZ, 0xfc, !PT ;  /* 0x00000009080b7212 */ /* 0x000fe400078efcff */
[----:B------:R-:W-:Y:S02]  /*03b0*/  LOP3.LUT R0, R6, R21, RZ, 0xfc, !PT ;  /* 0x0000001506007212 */ /* 0x000fe400078efcff */
[----:B------:R-:W-:-:S03]  /*03c0*/  LOP3.LUT R8, R20, R11, RZ, 0xfc, !PT ;  /* 0x0000000b14087212 */ /* 0x000fc600078efcff */
[----:B------:R-:W-:-:S04]  /*03d0*/  IMAD.HI R12, R0, 0x2aaaaaab, RZ ;  /* 0x2aaaaaab000c7827 */ /* 0x000fc800078e02ff */
[----:B------:R-:W-:Y:S01]  /*03e0*/  IMAD.HI R3, R8, 0x7f807f81, RZ ;  /* 0x7f807f8108037827 */ /* 0x000fe200078e02ff */
[----:B------:R-:W-:-:S04]  /*03f0*/  SHF.R.U32.HI R13, RZ, 0x1f, R12 ;  /* 0x0000001fff0d7819 */ /* 0x000fc8000001160c */
[----:B------:R-:W-:Y:S02]  /*0400*/  SHF.R.U32.HI R10, RZ, 0x1f, R3 ;  /* 0x0000001fff0a7819 */ /* 0x000fe40000011603 */
[----:B------:R-:W-:Y:S01]  /*0410*/  LEA.HI R15, R12, R13, RZ, 0x17 ;  /* 0x0000000d0c0f7211 */ /* 0x000fe200078fb8ff */
[C---:B------:R-:W-:Y:S01]  /*0420*/  IMAD.SHL.U32 R12, R2.reuse, 0x8, RZ ;  /* 0x00000008020c7824 */ /* 0x040fe200078e00ff */
[----:B------:R-:W-:Y:S01]  /*0430*/  LEA.HI.SX32 R13, R3, R10, 0x15 ;  /* 0x0000000a030d7211 */ /* 0x000fe200078faaff */
[----:B------:R-:W-:Y:S02]  /*0440*/  IMAD.SHL.U32 R3, R2, 0x4, RZ ;  /* 0x0000000402037824 */ /* 0x000fe400078e00ff */
[----:B------:R-:W-:Y:S01]  /*0450*/  IMAD R15, R15, -0xc00, R0 ;  /* 0xfffff4000f0f7824 */ /* 0x000fe200078e0200 */
[----:B------:R-:W-:Y:S01]  /*0460*/  LOP3.LUT R12, R12, 0x18, RZ, 0xc0, !PT ;  /* 0x000000180c0c7812 */ /* 0x000fe200078ec0ff */
[----:B------:R-:W-:Y:S01]  /*0470*/  IMAD R13, R13, -0x1010, R8 ;  /* 0xffffeff00d0d7824 */ /* 0x000fe200078e0208 */
[----:B------:R-:W-:-:S02]  /*0480*/  LOP3.LUT R0, R3, 0x1c, RZ, 0xc0, !PT ;  /* 0x0000001c03007812 */ /* 0x000fc400078ec0ff */
[----:B------:R-:W-:Y:S01]  /*0490*/  SHF.R.U32.HI R8, RZ, 0x1, R7 ;  /* 0x00000001ff087819 */ /* 0x000fe20000011607 */
[----:B------:R-:W-:Y:S01]  /*04a0*/  IMAD R15, R15, 0xc00, R12 ;  /* 0x00000c000f0f7824 */ /* 0x000fe200078e020c */
[----:B------:R-:W-:Y:S01]  /*04b0*/  LOP3.LUT R12, R12, 0x10, R2, 0x78, !PT ;  /* 0x000000100c0c7812 */ /* 0x000fe200078e7802 */
[----:B------:R-:W-:Y:S01]  /*04c0*/  IMAD R13, R13, 0xc00, R0 ;  /* 0x00000c000d0d7824 */ /* 0x000fe200078e0200 */
[----:B------:R-:W-:Y:S02]  /*04d0*/  LOP3.LUT R8, R8, 0x1c, R3, 0x78, !PT ;  /* 0x0000001c08087812 */ /* 0x000fe400078e7803 */
[----:B------:R-:W-:Y:S01]  /*04e0*/  IADD3 R30, P1, R15, c[0x0][0x168], RZ ;  /* 0x00005a000f1e7a10 */ /* 0x000fe20007f3e0ff */
[----:B------:R-:W-:Y:S01]  /*04f0*/  IMAD R21, R21, 0x20, R12 ;  /* 0x0000002015157824 */ /* 0x000fe200078e020c */
[----:B------:R-:W-:Y:S01]  /*0500*/  IADD3 R32, P0, R13, c[0x0][0x160], RZ ;  /* 0x000058000d207a10 */ /* 0x000fe20007f1e0ff */
[----:B------:R-:W-:Y:S01]  /*0510*/  IMAD R24, R11, 0x20, R8 ;  /* 0x000000200b187824 */ /* 0x000fe200078e0208 */
[----:B------:R-:W-:-:S02]  /*0520*/  LEA.HI.X.SX32 R31, R15, c[0x0][0x16c], 0x1, P1 ;  /* 0x00005b000f1f7a11 */ /* 0x000fc400008f0eff */
[----:B------:R-:W-:Y:S02]  /*0530*/  LEA.HI.X.SX32 R33, R13, c[0x0][0x164], 0x1, P0 ;  /* 0x000059000d217a11 */ /* 0x000fe400000f0eff */
[C---:B------:R-:W-:Y:S02]  /*0540*/  LOP3.LUT R7, R2.reuse, 0x8, RZ, 0xc0, !PT ;  /* 0x0000000802077812 */ /* 0x040fe400078ec0ff */
[--C-:B------:R-:W-:Y:S01]  /*0550*/  LOP3.LUT R11, R5, 0x7, R2.reuse, 0xf8, !PT ;  /* 0x00000007050b7812 */ /* 0x100fe200078ef802 */
[----:B------:R1:W-:Y:S01]  /*0560*/  LDGSTS.E [R24+0x2000], [R32.64] ;  /* 0x0200000020187fae */ /* 0x0003e2000b921844 */
[--C-:B------:R-:W-:Y:S01]  /*0570*/  LOP3.LUT R29, R2, 0x10, R3.reuse, 0x48, !PT ;  /* 0x00000010021d7812 */ /* 0x100fe200078e4803 */
[----:B------:R-:W-:Y:S01]  /*0580*/  IMAD.SHL.U32 R10, R7, 0x2, RZ ;  /* 0x00000002070a7824 */ /* 0x000fe200078e00ff */
[----:B------:R-:W-:Y:S01]  /*0590*/  LOP3.LUT R8, R9, 0xf, R2, 0xf8, !PT ;  /* 0x0000000f09087812 */ /* 0x000fe200078ef802 */
[----:B------:R-:W0:Y:S01]  /*05a0*/  LDGDEPBAR ;  /* 0x00000000000079af */ /* 0x000e220000000000 */
[----:B------:R-:W-:Y:S01]  /*05b0*/  LOP3.LUT R11, R11, 0x10, R4, 0xf8, !PT ;  /* 0x000000100b0b7812 */ /* 0x000fe200078ef804 */
[----:B------:R-:W-:Y:S01]  /*05c0*/  IMAD R7, R7, 0x4, R0 ;  /* 0x0000000407077824 */ /* 0x000fe200078e0200 */
[----:B------:R-:W-:Y:S01]  /*05d0*/  LOP3.LUT R10, R10, 0x10, R3, 0x78, !PT ;  /* 0x000000100a0a7812 */ /* 0x000fe200078e7803 */
[----:B------:R2:W-:Y:S01]  /*05e0*/  LDGSTS.E.64 [R21], [R30.64] ;  /* 0x000000001e157fae */ /* 0x0005e2000b921a44 */
[----:B------:R-:W-:Y:S01]  /*05f0*/  IMAD R29, R8, 0x20, R29 ;  /* 0x00000020081d7824 */ /* 0x000fe200078e021d */
[----:B------:R-:W-:Y:S01]  /*0600*/  IADD3 R36, P0, R32, 0x1000, RZ ;  /* 0x0000100020247810 */ /* 0x000fe20007f1e0ff */
[----:B------:R-:W-:Y:S01]  /*0610*/  IMAD.IADD R7, R6, 0x1, R7 ;  /* 0x0000000106077824 */ /* 0x000fe200078e0207 */
[----:B------:R-:W0:Y:S01]  /*0620*/  LDGDEPBAR ;  /* 0x00000000000079af */ /* 0x000e220000000000 */
[----:B------:R-:W-:-:S03]  /*0630*/  IMAD R28, R11, 0x20, R10 ;  /* 0x000000200b1c7824 */ /* 0x000fc600078e020a */
[----:B------:R-:W-:Y:S01]  /*0640*/  BAR.SYNC.DEFER_BLOCKING 0x0 ;  /* 0x0000000000007b1d */ /* 0x000fe20000010000 */
[----:B------:R-:W-:Y:S01]  /*0650*/  IADD3 R34, P1, R30, 0x1000, RZ ;  /* 0x000010001e227810 */ /* 0x000fe20007f3e0ff */
[----:B------:R-:W-:Y:S01]  /*0660*/  IMAD.X R37, RZ, RZ, R33, P0 ;  /* 0x000000ffff257224 */ /* 0x000fe200000e0621 */
[----:B------:R-:W-:Y:S01]  /*0670*/  LOP3.LUT R5, R5, 0x10, R4, 0xf8, !PT ;  /* 0x0000001005057812 */ /* 0x000fe200078ef804 */
[----:B------:R-:W-:Y:S01]  /*0680*/  IMAD.MOV.U32 R6, RZ, RZ, 0x4 ;  /* 0x00000004ff067424 */ /* 0x000fe200078e00ff */
[----:B------:R-:W-:Y:S01]  /*0690*/  ISETP.GE.AND P0, PT, R7, 0xc00, PT ;  /* 0x00000c000700780c */ /* 0x000fe20003f06270 */
[----:B------:R-:W-:Y:S01]  /*06a0*/  IMAD.X R35, RZ, RZ, R31, P1 ;  /* 0x000000ffff237224 */ /* 0x000fe200008e061f */
[----:B------:R-:W-:Y:S01]  /*06b0*/  @!PT LDS RZ, [RZ] ;  /* 0x00000000fffff984 */ /* 0x000fe20000000800 */
[----:B------:R-:W-:Y:S01]  /*06c0*/  @!PT LDS RZ, [RZ] ;  /* 0x00000000fffff984 */ /* 0x000fe20000000800 */
[----:B------:R-:W-:Y:S01]  /*06d0*/  @!PT LDS RZ, [RZ] ;  /* 0x00000000fffff984 */ /* 0x000fe20000000800 */
[----:B------:R1:W-:Y:S04]  /*06e0*/  LDGSTS.E [R24+0x2400], [R32.64+0x20] ;  /* 0x0240002020187fae */ /* 0x0003e8000b921844 */
[----:B------:R-:W0:Y:S04]  /*06f0*/  LDGDEPBAR ;  /* 0x00000000000079af */ /* 0x000e280000000000 */
[----:B------:R2:W-:Y:S04]  /*0700*/  LDGSTS.E.64 [R21+0x800], [R30.64+0x20] ;  /* 0x008000201e157fae */ /* 0x0005e8000b921a44 */
[----:B------:R-:W0:Y:S04]  /*0710*/  LDGDEPBAR ;  /* 0x00000000000079af */ /* 0x000e280000000000 */
[----:B------:R-:W-:Y:S06]  /*0720*/  BAR.SYNC.DEFER_BLOCKING 0x0 ;  /* 0x0000000000007b1d */ /* 0x000fec0000010000 */
        /* <DEDUP_REMOVED lines=14> */
[----:B------:R-:W0:Y:S01]  /*0810*/  LDGDEPBAR ;  /* 0x00000000000079af */ /* 0x000e220000000000 */
[----:B------:R-:W-:-:S04]  /*0820*/  DEPBAR.LE SB0, 0x6 ;  /* 0x000081800000791a */ /* 0x000fc80000000000 */
[----:B------:R-:W-:Y:S06]  /*0830*/  BAR.SYNC.DEFER_BLOCKING 0x0 ;  /* 0x0000000000007b1d */ /* 0x000fec0000010000 */
[----:B------:R-:W-:Y:S04]  /*0840*/  LDSM.16.M88.2 R16, [R28] ;  /* 0x000000001c10783b */ /* 0x000fe80000000100 */
[----:B------:R-:W3:Y:S04]  /*0850*/  LDSM.16.M88.4 R12, [R29+0x2000] ;  /* 0x002000001d0c783b */ /* 0x000ee80000000200 */
[----:B------:R-:W4:Y:S04]  /*0860*/  LDSM.16.M88.2 R8, [R28+0x400] ;  /* 0x000400001c08783b */ /* 0x000f280000000100 */
[----:B------:R-:W-:Y:S06]  /*0870*/  BAR.SYNC.DEFER_BLOCKING 0x0 ;  /* 0x0000000000007b1d */ /* 0x000fec0000010000 */
[----:B------:R-:W-:Y:S01]  /*0880*/  @!PT LDS RZ, [RZ] ;  /* 0x00000000fffff984 */ /* 0x000fe20000000800 */
[----:B------:R-:W-:Y:S01]  /*0890*/  @!PT LDS RZ, [RZ] ;  /* 0x00000000fffff984 */ /* 0x000fe20000000800 */
[----:B------:R-:W-:Y:S01]  /*08a0*/  @!PT LDS RZ, [RZ] ;  /* 0x00000000fffff984 */ /* 0x000fe20000000800 */
[----:B------:R1:W-:Y:S04]  /*08b0*/  LDGSTS.E [R24+0x2000], [R32.64+0x80] ;  /* 0x0200008020187fae */ /* 0x0003e8000b921844 */
[----:B------:R-:W0:Y:S04]  /*08c0*/  LDGDEPBAR ;  /* 0x00000000000079af */ /* 0x000e280000000000 */
[----:B------:R2:W-:Y:S01]  /*08d0*/  LDGSTS.E.64 [R21], [R30.64+0x80] ;  /* 0x000000801e157fae */ /* 0x0005e2000b921a44 */
[C---:B---3--:R-:W-:Y:S03]  /*08e0*/  IMMA.16832.S8.S8.SAT R16, R12.reuse.ROW, R16.COL, RZ ;  /* 0x000000100c107237 */ /* 0x048fe60000445cff */
[----:B------:R-:W0:Y:S05]  /*08f0*/  LDGDEPBAR ;  /* 0x00000000000079af */ /* 0x000e2a0000000000 */
[----:B----4-:R-:W-:Y:S01]  /*0900*/  IMMA.16832.S8.S8.SAT R12, R12.ROW, R8.COL, RZ ;  /* 0x000000080c0c7237 */ /* 0x010fe20000445cff */
[----:B------:R-:W-:-:S04]  /*0910*/  DEPBAR.LE SB0, 0x6 ;  /* 0x000081800000791a */ /* 0x000fc80000000000 */
[----:B------:R-:W-:Y:S06]  /*0920*/  BAR.SYNC.DEFER_BLOCKING 0x0 ;  /* 0x0000000000007b1d */ /* 0x000fec0000010000 */
[----:B------:R-:W-:Y:S04]  /*0930*/  LDSM.16.M88.2 R22, [R28+0x800] ;  /* 0x000800001c16783b */ /* 0x000fe80000000100 */
[----:B------:R-:W3:Y:S02]  /*0940*/  LDSM.16.M88.4 R8, [R29+0x2400] ;  /* 0x002400001d08783b */ /* 0x000ee40000000200 */
[C---:B---3--:R-:W-:Y:S02]  /*0950*/  IMMA.16832.S8.S8.SAT R16, R8.reuse.ROW, R22.COL, R16 ;  /* 0x0000001608107237 */ /* 0x048fe40000445c10 */
[----:B------:R-:W3:Y:S04]  /*0960*/  LDSM.16.M88.2 R22, [R28+0xc00] ;  /* 0x000c00001c16783b */ /* 0x000ee80000000100 */
        /* <DEDUP_REMOVED lines=8> */
[----:B---3--:R-:W-:Y:S01]  /*09f0*/  IMMA.16832.S8.S8.SAT R12, R8.ROW, R22.COL, R12 ;  /* 0x00000016080c7237 */ /* 0x008fe20000445c0c */
        /* <DEDUP_REMOVED lines=32> */
[----:B------:R-:W-:Y:S04]  /*0c00*/  LDSM.16.M88.2 R22, [R28] ;  /* 0x000000001c16783b */ /* 0x000fe80000000100 */
        /* <DEDUP_REMOVED lines=9> */
[----:B------:R2:W-:Y:S04]  /*0ca0*/  LDGSTS.E.64 [R21], [R30.64+0x100] ;  /* 0x000001001e157fae */ /* 0x0005e8000b921a44 */
        /* <DEDUP_REMOVED lines=827> */
[----:B--2---:R-:W-:-:S05]  /*4060*/  IMAD.SHL.U32 R30, R2, 0x10, RZ ;  /* 0x00000010021e7824 */ /* 0x004fca00078e00ff */
[----:B------:R-:W-:Y:S01]  /*4070*/  LOP3.LUT R31, R30, 0xc0, RZ, 0xc0, !PT ;  /* 0x000000c01e1f7812 */ /* 0x000fe200078ec0ff */
[----:B------:R-:W-:-:S05]  /*4080*/  IMAD.SHL.U32 R30, R2, 0x2, RZ ;  /* 0x00000002021e7824 */ /* 0x000fca00078e00ff */
[----:B------:R-:W-:Y:S02]  /*4090*/  LOP3.LUT R31, R31, 0x6, R30, 0xf8, !PT ;  /* 0x000000061f1f7812 */ /* 0x000fe400078ef81e */
[----:B------:R-:W-:Y:S01]  /*40a0*/  LOP3.LUT R30, R2, 0x10, RZ, 0xc0, !PT ;  /* 0x00000010021e7812 */ /* 0x000fe200078ec0ff */
[----:B------:R-:W-:-:S04]  /*40b0*/  DEPBAR.LE SB0, 0x6 ;  /* 0x000081800000791a */ /* 0x000fc80000000000 */
[----:B------:R-:W-:Y:S01]  /*40c0*/  BAR.SYNC.DEFER_BLOCKING 0x0 ;  /* 0x0000000000007b1d */ /* 0x000fe20000010000 */
[----:B------:R-:W-:-:S04]  /*40d0*/  IMAD R30, R30, 0x10, R31 ;  /* 0x000000101e1e7824 */ /* 0x000fc800078e021f */
[----:B------:R-:W-:-:S05]  /*40e0*/  IMAD R30, R25, 0x8, R30 ;  /* 0x00000008191e7824 */ /* 0x000fca00078e021e */
[----:B------:R-:W-:Y:S02]  /*40f0*/  SHF.R.U32.HI R4, RZ, 0x2, R30 ;  /* 0x00000002ff047819 */ /* 0x000fe4000001161e */
[----:B------:R-:W-:Y:S02]  /*4100*/  LOP3.LUT R5, R5, R30, RZ, 0xfc, !PT ;  /* 0x0000001e05057212 */ /* 0x000fe400078efcff */
[----:B------:R-:W-:Y:S01]  /*4110*/  LOP3.LUT R4, R4, 0x1fc, RZ, 0xc0, !PT ;  /* 0x000001fc04047812 */ /* 0x000fe200078ec0ff */
[----:B------:R-:W-:Y:S04]  /*4120*/  LDSM.16.M88.2 R26, [R28] ;  /* 0x000000001c1a783b */ /* 0x000fe80000000100 */
[----:B------:R-:W2:Y:S04]  /*4130*/  LDSM.16.M88.4 R8, [R29+0x2000] ;  /* 0x002000001d08783b */ /* 0x000ea80000000200 */
[----:B------:R-:W3:Y:S04]  /*4140*/  LDSM.16.M88.2 R22, [R28+0x400] ;  /* 0x000400001c16783b */ /* 0x000ee80000000100 */
[----:B------:R-:W-:Y:S06]  /*4150*/  BAR.SYNC.DEFER_BLOCKING 0x0 ;  /* 0x0000000000007b1d */ /* 0x000fec0000010000 */
[----:B------:R-:W-:Y:S01]  /*4160*/  @!PT LDS RZ, [RZ] ;  /* 0x00000000fffff984 */ /* 0x000fe20000000800 */
[----:B------:R-:W-:Y:S01]  /*4170*/  @!PT LDS RZ, [RZ] ;  /* 0x00000000fffff984 */ /* 0x000fe20000000800 */
[----:B------:R-:W-:Y:S01]  /*4180*/  @!PT LDS RZ, [RZ] ;  /* 0x00000000fffff984 */ /* 0x000fe20000000800 */
[----:B------:R1:W-:Y:S04]  /*4190*/  LDGSTS.E [R24+0x2000], [R36.64+-0x800] ;  /* 0x0200080024187fae */ /* 0x0003e8000b921844 */
[----:B------:R-:W0:Y:S04]  /*41a0*/  LDGDEPBAR ;  /* 0x00000000000079af */ /* 0x000e280000000000 */
[----:B------:R4:W-:Y:S01]  /*41b0*/  LDGSTS.E.64 [R21], [R34.64+-0x800] ;  /* 0x0000080022157fae */ /* 0x0009e2000b921a44 */
[C---:B--2---:R-:W-:Y:S03]  /*41c0*/  IMMA.16832.S8.S8.SAT R16, R8.reuse.ROW, R26.COL, R16 ;  /* 0x0000001a08107237 */ /* 0x044fe60000445c10 */
[----:B------:R-:W0:Y:S05]  /*41d0*/  LDGDEPBAR ;  /* 0x00000000000079af */ /* 0x000e2a0000000000 */
[----:B---3--:R-:W-:Y:S01]  /*41e0*/  IMMA.16832.S8.S8.SAT R12, R8.ROW, R22.COL, R12 ;  /* 0x00000016080c7237 */ /* 0x008fe20000445c0c */
[----:B------:R-:W-:-:S04]  /*41f0*/  DEPBAR.LE SB0, 0x6 ;  /* 0x000081800000791a */ /* 0x000fc80000000000 */
[----:B------:R-:W-:Y:S06]  /*4200*/  BAR.SYNC.DEFER_BLOCKING 0x0 ;  /* 0x0000000000007b1d */ /* 0x000fec0000010000 */
[----:B------:R-:W-:Y:S04]  /*4210*/  LDSM.16.M88.2 R26, [R28+0x800] ;  /* 0x000800001c1a783b */ /* 0x000fe80000000100 */
        /* <DEDUP_REMOVED lines=8> */
[----:B------:R4:W-:Y:S01]  /*42a0*/  LDGSTS.E.64 [R21+0x800], [R34.64+-0x7e0] ;  /* 0x0080082022157fae */ /* 0x0009e2000b921a44 */
        /* <DEDUP_REMOVED lines=462> */
[----:B------:R1:W-:Y:S04]  /*5f90*/  LDGSTS.E [R24+0x2000], [R36.64+-0x400], !PT ;  /* 0x02000c0024187fae */ /* 0x0003e8000f921844 */
[----:B------:R-:W0:Y:S04]  /*5fa0*/  LDGDEPBAR ;  /* 0x00000000000079af */ /* 0x000e280000000000 */
[----:B------:R4:W-:Y:S01]  /*5fb0*/  LDGSTS.E.64 [R21], [R34.64+-0x400], !PT ;  /* 0x00000c0022157fae */ /* 0x0009e2000f921a44 */
        /* <DEDUP_REMOVED lines=14> */
[----:B------:R4:W-:Y:S01]  /*60a0*/  LDGSTS.E.64 [R21+0x800], [R34.64+-0x3e0], !PT ;  /* 0x00800c2022157fae */ /* 0x0009e2000f921a44 */
        /* <DEDUP_REMOVED lines=33> */
[----:B----4-:R-:W-:Y:S01]  /*62c0*/  IMAD R21, R5, 0x4, R4 ;  /* 0x0000000405157824 */ /* 0x010fe200078e0204 */
[----:B------:R-:W-:-:S05]  /*62d0*/  LOP3.LUT R4, R3, 0x3fc, RZ, 0xc0, !PT ;  /* 0x000003fc03047812 */ /* 0x000fca00078ec0ff */
[----:B------:R-:W-:Y:S02]  /*62e0*/  IADD3 R8, R30, 0x200, RZ ;  /* 0x000002001e087810 */ /* 0x000fe40007ffe0ff */
[----:B------:R-:W-:Y:S02]  /*62f0*/  SHF.R.U32.HI R9, RZ, 0x2, R3 ;  /* 0x00000002ff097819 */ /* 0x000fe40000011603 */
[----:B------:R-:W-:Y:S02]  /*6300*/  SHF.R.U32.HI R8, RZ, 0x2, R8 ;  /* 0x00000002ff087819 */ /* 0x000fe40000011608 */
[----:B------:R-:W-:Y:S02]  /*6310*/  LOP3.LUT R9, R9, 0xf0, RZ, 0xc0, !PT ;  /* 0x000000f009097812 */ /* 0x000fe400078ec0ff */
[----:B------:R-:W-:Y:S02]  /*6320*/  LOP3.LUT R8, R8, 0x1f0, RZ, 0xc0, !PT ;  /* 0x000001f008087812 */ /* 0x000fe400078ec0ff */
[----:B------:R-:W-:Y:S01]  /*6330*/  SHF.R.U32.HI R3, RZ, 0x4, R2 ;  /* 0x00000004ff037819 */ /* 0x000fe20000011602 */
[----:B------:R-:W-:Y:S01]  /*6340*/  IMAD R9, R4, 0x4, R9 ;  /* 0x0000000404097824 */ /* 0x000fe200078e0209 */
[----:B------:R-:W-:-:S04]  /*6350*/  DEPBAR.LE SB0, 0x0 ;  /* 0x000080000000791a */ /* 0x000fc80000000000 */
[----:B------:R-:W-:Y:S01]  /*6360*/  BAR.SYNC.DEFER_BLOCKING 0x0 ;  /* 0x0000000000007b1d */ /* 0x000fe20000010000 */
[----:B------:R-:W-:Y:S01]  /*6370*/  IMAD R5, R5, 0x4, R8 ;  /* 0x0000000405057824 */ /* 0x000fe200078e0208 */
[----:B------:R-:W-:Y:S02]  /*6380*/  SGXT.U32 R3, R3, 0x4 ;  /* 0x000000040303781a */ /* 0x000fe40000000000 */
[----:B------:R-:W-:Y:S02]  /*6390*/  LOP3.LUT R2, R4, 0x400, RZ, 0xfc, !PT ;  /* 0x0000040004027812 */ /* 0x000fe400078efcff */
[----:B------:R-:W-:Y:S02]  /*63a0*/  LOP3.LUT R20, R3, R20, RZ, 0xfc, !PT ;  /* 0x0000001403147212 */ /* 0x000fe400078efcff */
[----:B------:R-:W-:Y:S02]  /*63b0*/  SHF.R.U32.HI R2, RZ, 0x2, R2 ;  /* 0x00000002ff027819 */ /* 0x000fe40000011602 */
[C---:B------:R-:W-:Y:S01]  /*63c0*/  LOP3.LUT R0, R20.reuse, 0x10, RZ, 0xfc, !PT ;  /* 0x0000001014007812 */ /* 0x040fe200078efcff */
[C---:B------:R-:W-:Y:S01]  /*63d0*/  IMAD R7, R20.reuse, 0xc00, R7 ;  /* 0x00000c0014077824 */ /* 0x040fe200078e0207 */
[----:B------:R-:W-:-:S02]  /*63e0*/  ISETP.LT.AND P1, PT, R20, 0x1010, !P0 ;  /* 0x000010101400780c */ /* 0x000fc40004721270 */
[----:B------:R-:W-:Y:S01]  /*63f0*/  ISETP.LT.AND P0, PT, R0, 0x1010, !P0 ;  /* 0x000010100000780c */ /* 0x000fe20004701270 */
[----:B------:R-:W-:Y:S04]  /*6400*/  STS.64 [R21], R16 ;  /* 0x0000001015007388 */ /* 0x000fe80000000a00 */
[----:B------:R-:W-:Y:S04]  /*6410*/  STS.64 [R5+0x800], R18 ;  /* 0x0008001205007388 */ /* 0x000fe80000000a00 */
[----:B------:R-:W-:Y:S04]  /*6420*/  STS.64 [R21+0x80], R12 ;  /* 0x0000800c15007388 */ /* 0x000fe80000000a00 */
[----:B------:R2:W-:Y:S04]  /*6430*/  STS.64 [R5+0x880], R14 ;  /* 0x0008800e05007388 */ /* 0x0005e80000000a00 */
[----:B------:R-:W-:Y:S01]  /*6440*/  BAR.SYNC.DEFER_BLOCKING 0x0 ;  /* 0x0000000000007b1d */ /* 0x000fe20000010000 */
[----:B--2---:R-:W-:Y:S01]  /*6450*/  LOP3.LUT R5, R2, 0x1f0, RZ, 0xc0, !PT ;  /* 0x000001f002057812 */ /* 0x004fe200078ec0ff */
[----:B------:R-:W-:-:S04]  /*6460*/  IMAD.WIDE R2, R7, R6, c[0x0][0x170] ;  /* 0x00005c0007027625 */ /* 0x000fc800078e0206 */
[----:B------:R-:W-:Y:S01]  /*6470*/  IMAD R5, R4, 0x4, R5 ;  /* 0x0000000404057824 */ /* 0x000fe200078e0205 */
[----:B------:R-:W2:Y:S04]  /*6480*/  LDS.128 R8, [R9] ;  /* 0x0000000009087984 */ /* 0x000ea80000000c00 */
[----:B--2---:R1:W-:Y:S01]  /*6490*/  @P1 STG.E.128 [R2.64], R8 ;  /* 0x0000000802001986 */ /* 0x0043e2000c101d04 */
[----:B------:R-:W-:Y:S05]  /*64a0*/  @!P0 EXIT ;  /* 0x000000000000894d */ /* 0x000fea0003800000 */
[----:B-1----:R-:W1:Y:S01]  /*64b0*/  LDS.128 R8, [R5+0x1000] ;  /* 0x0010000005087984 */ /* 0x002e620000000c00 */
[----:B------:R-:W-:-:S05]  /*64c0*/  IADD3 R2, R7, 0xc000, RZ ;  /* 0x0000c00007027810 */ /* 0x000fca0007ffe0ff */
[----:B------:R-:W-:-:S05]  /*64d0*/  IMAD.WIDE R2, R2, R6, c[0x0][0x170] ;  /* 0x00005c0002027625 */ /* 0x000fca00078e0206 */
[----:B-1----:R-:W-:Y:S01]  /*64e0*/  STG.E.128 [R2.64], R8 ;  /* 0x0000000802007986 */ /* 0x002fe2000c101d04 */
[----:B------:R-:W-:Y:S05]  /*64f0*/  EXIT ;  /* 0x000000000000794d */ /* 0x000fea0003800000 */
.L_x_0:
[----:B------:R-:W-:-:S00]  /*6500*/  BRA `(.L_x_0) ;  /* 0xfffffff000007947 */ /* 0x000fc0000383ffff */
[----:B------:R-:W-:-:S00]  /*6510*/  NOP ;  /* 0x0000000000007918 */ /* 0x000fc00000000000 */
        /* <DEDUP_REMOVED lines=14> */
.L_x_1:


//--------------------- .nv.shared.triton_mm      --------------------------
	.section	.nv.shared.triton_mm,"aw",@nobits
	.sectionflags	@""
	.align	16
